	.headerflags	@"EF_CUDA_TEXMODE_UNIFIED EF_CUDA_64BIT_ADDRESS EF_CUDA_ACCELERATORS EF_CUDA_SM90 EF_CUDA_VIRTUAL_SM(EF_CUDA_SM90)"
	.elftype	@"ET_EXEC"


//--------------------- .nv.info                  --------------------------
	.section	.nv.info,"",@"SHT_CUDA_INFO"
	.align	4


	//----- nvinfo : EIATTR_REGCOUNT
	.align		4
        /*0000*/ 	.byte	0x04, 0x2f
        /*0002*/ 	.short	(.L_2 - .L_1)
	.align		4
.L_1:
        /*0004*/ 	.word	index@(triton_poi_fused_native_group_norm_relu_21)
        /*0008*/ 	.word	0x00000024


	//----- nvinfo : EIATTR_MIN_STACK_SIZE
	.align		4
.L_2:
        /*000c*/ 	.byte	0x04, 0x12
        /*000e*/ 	.short	(.L_4 - .L_3)
	.align		4
.L_3:
        /*0010*/ 	.word	index@(triton_poi_fused_native_group_norm_relu_21)
        /*0014*/ 	.word	0x00000000


	//----- nvinfo : EIATTR_FRAME_SIZE
	.align		4
.L_4:
        /*0018*/ 	.byte	0x04, 0x11
        /*001a*/ 	.short	(.L_6 - .L_5)
	.align		4
.L_5:
        /*001c*/ 	.word	index@(triton_poi_fused_native_group_norm_relu_21)
        /*0020*/ 	.word	0x00000000


	//----- nvinfo : EIATTR_MIN_STACK_SIZE
	.align		4
.L_6:
        /*0024*/ 	.byte	0x04, 0x12
        /*0026*/ 	.short	(.L_8 - .L_7)
	.align		4
.L_7:
        /*0028*/ 	.word	index@(triton_poi_fused_native_group_norm_relu_21)
        /*002c*/ 	.word	0x00000000
.L_8:


//--------------------- .nv.info.triton_poi_fused_native_group_norm_relu_21 --------------------------
	.section	.nv.info.triton_poi_fused_native_group_norm_relu_21,"",@"SHT_CUDA_INFO"
	.sectionflags	@""
	.align	4


	//----- nvinfo : EIATTR_CUDA_API_VERSION
	.align		4
        /*0000*/ 	.byte	0x04, 0x37
        /*0002*/ 	.short	(.L_10 - .L_9)
.L_9:
        /*0004*/ 	.word	0x0000007c


	//----- nvinfo : EIATTR_KPARAM_INFO
	.align		4
.L_10:
        /*0008*/ 	.byte	0x04, 0x17
        /*000a*/ 	.short	(.L_12 - .L_11)
.L_11:
        /*000c*/ 	.word	0x00000000
        /*0010*/ 	.short	0x0006
        /*0012*/ 	.short	0x0030
        /*0014*/ 	.byte	0x00, 0xf0, 0x11, 0x00


	//----- nvinfo : EIATTR_KPARAM_INFO
	.align		4
.L_12:
        /*0018*/ 	.byte	0x04, 0x17
        /*001a*/ 	.short	(.L_14 - .L_13)
.L_13:
        /*001c*/ 	.word	0x00000000
        /*0020*/ 	.short	0x0005
        /*0022*/ 	.short	0x0028
        /*0024*/ 	.byte	0x00, 0xf4, 0x21, 0x00


	//----- nvinfo : EIATTR_KPARAM_INFO
	.align		4
.L_14:
        /*0028*/ 	.byte	0x04, 0x17
        /*002a*/ 	.short	(.L_16 - .L_15)
.L_15:
        /*002c*/ 	.word	0x00000000
        /*0030*/ 	.short	0x0004
        /*0032*/ 	.short	0x0020
        /*0034*/ 	.byte	0x00, 0xf4, 0x21, 0x00


	//----- nvinfo : EIATTR_KPARAM_INFO
	.align		4
.L_16:
        /*0038*/ 	.byte	0x04, 0x17
        /*003a*/ 	.short	(.L_18 - .L_17)
.L_17:
        /*003c*/ 	.word	0x00000000
        /*0040*/ 	.short	0x0003
        /*0042*/ 	.short	0x0018
        /*0044*/ 	.byte	0x00, 0xf4, 0x21, 0x00


	//----- nvinfo : EIATTR_KPARAM_INFO
	.align		4
.L_18:
        /*0048*/ 	.byte	0x04, 0x17
        /*004a*/ 	.short	(.L_20 - .L_19)
.L_19:
        /*004c*/ 	.word	0x00000000
        /*0050*/ 	.short	0x0002
        /*0052*/ 	.short	0x0010
        /*0054*/ 	.byte	0x00, 0xf4, 0x21, 0x00


	//----- nvinfo : EIATTR_KPARAM_INFO
	.align		4
.L_20:
        /*0058*/ 	.byte	0x04, 0x17
        /*005a*/ 	.short	(.L_22 - .L_21)
.L_21:
        /*005c*/ 	.word	0x00000000
        /*0060*/ 	.short	0x0001
        /*0062*/ 	.short	0x0008
        /*0064*/ 	.byte	0x00, 0xf4, 0x21, 0x00


	//----- nvinfo : EIATTR_KPARAM_INFO
	.align		4
.L_22:
        /*0068*/ 	.byte	0x04, 0x17
        /*006a*/ 	.short	(.L_24 - .L_23)
.L_23:
        /*006c*/ 	.word	0x00000000
        /*0070*/ 	.short	0x0000
        /*0072*/ 	.short	0x0000
        /*0074*/ 	.byte	0x00, 0xf4, 0x21, 0x00


	//----- nvinfo : EIATTR_SPARSE_MMA_MASK
	.align		4
.L_24:
        /*0078*/ 	.byte	0x03, 0x50
        /*007a*/ 	.short	0x0000


	//----- nvinfo : EIATTR_MAXREG_COUNT
	.align		4
        /*007c*/ 	.byte	0x03, 0x1b
        /*007e*/ 	.short	0x00ff


	//----- nvinfo : EIATTR_EXIT_INSTR_OFFSETS
	.align		4
        /*0080*/ 	.byte	0x04, 0x1c
        /*0082*/ 	.short	(.L_26 - .L_25)


	//   ....[0]....
.L_25:
        /*0084*/ 	.word	0x00000a90


	//----- nvinfo : EIATTR_REQNTID
	.align		4
.L_26:
        /*0088*/ 	.byte	0x04, 0x10
        /*008a*/ 	.short	(.L_28 - .L_27)
.L_27:
        /*008c*/ 	.word	0x00000080
        /*0090*/ 	.word	0x00000001
        /*0094*/ 	.word	0x00000001


	//----- nvinfo : EIATTR_CBANK_PARAM_SIZE
	.align		4
.L_28:
        /*0098*/ 	.byte	0x03, 0x19
        /*009a*/ 	.short	0x0034


	//----- nvinfo : EIATTR_PARAM_CBANK
	.align		4
        /*009c*/ 	.byte	0x04, 0x0a
        /*009e*/ 	.short	(.L_30 - .L_29)
	.align		4
.L_29:
        /*00a0*/ 	.word	index@(.nv.constant0.triton_poi_fused_native_group_norm_relu_21)
        /*00a4*/ 	.short	0x0210
        /*00a6*/ 	.short	0x0034


	//----- nvinfo : EIATTR_SW_WAR
	.align		4
.L_30:
        /*00a8*/ 	.byte	0x04, 0x36
        /*00aa*/ 	.short	(.L_32 - .L_31)
.L_31:
        /*00ac*/ 	.word	0x00000008
.L_32:


//--------------------- .nv.callgraph             --------------------------
	.section	.nv.callgraph,"",@"SHT_CUDA_CALLGRAPH"
	.align	4
	.sectionentsize	8
	.align		4
        /*0000*/ 	.word	0x00000000
	.align		4
        /*0004*/ 	.word	0xffffffff
	.align		4
        /*0008*/ 	.word	0x00000000
	.align		4
        /*000c*/ 	.word	0xfffffffe
	.align		4
        /*0010*/ 	.word	0x00000000
	.align		4
        /*0014*/ 	.word	0xfffffffd
	.align		4
        /*0018*/ 	.word	0x00000000
	.align		4
        /*001c*/ 	.word	0xfffffffc


//--------------------- .nv.constant4             --------------------------
	.section	.nv.constant4,"a",@progbits
	.align	8
	.align		8
.nv.constant4:
        /*0000*/ 	.dword	_$_str


//--------------------- .text.triton_poi_fused_native_group_norm_relu_21 --------------------------
	.section	.text.triton_poi_fused_native_group_norm_relu_21,"ax",@progbits
	.align	128
        .global         triton_poi_fused_native_group_norm_relu_21
        .type           triton_poi_fused_native_group_norm_relu_21,@function
        .size           triton_poi_fused_native_group_norm_relu_21,(.L_x_1 - triton_poi_fused_native_group_norm_relu_21)
        .other          triton_poi_fused_native_group_norm_relu_21,@"STO_CUDA_ENTRY STV_DEFAULT"
triton_poi_fused_native_group_norm_relu_21:
.text.triton_poi_fused_native_group_norm_relu_21:
[----:B------:R-:W-:Y:S01]  /*0000*/  LDC R1, c[0x0][0x28] ;  /* 0x00000a00ff017b82 */ /* 0x000fe20000000800 */
[----:B------:R-:W1:Y:S01]  /*0010*/  S2R R0, SR_TID.X ;  /* 0x0000000000007919 */ /* 0x000e620000002100 */
[----:B------:R-:W-:Y:S01]  /*0020*/  ULDC.64 UR4, c[0x0][0x208] ;  /* 0x0000820000047ab9 */ /* 0x000fe20000000a00 */
[----:B------:R-:W2:Y:S01]  /*0030*/  S2R R3, SR_CTAID.X ;  /* 0x0000000000037919 */ /* 0x000ea20000002500 */
[----:B-1----:R-:W-:Y:S01]  /*0040*/  IMAD.SHL.U32 R0, R0, 0x4, RZ ;  /* 0x0000000400007824 */ /* 0x002fe200078e00ff */
[----:B--2---:R-:W-:-:S04]  /*0050*/  SHF.R.S32.HI R25, RZ, 0x15, R3 ;  /* 0x00000015ff197819 */ /* 0x004fc80000011403 */
[----:B------:R-:W-:Y:S02]  /*0060*/  LOP3.LUT R0, R0, 0x1fc, RZ, 0xc0, !PT ;  /* 0x000001fc00007812 */ /* 0x000fe400078ec0ff */
[----:B------:R-:W-:-:S03]  /*0070*/  SGXT R25, R25, 0x1 ;  /* 0x000000011919781a */ /* 0x000fc60000000200 */
[----:B------:R-:W-:-:S04]  /*0080*/  IMAD R0, R3, 0x400, R0 ;  /* 0x0000040003007824 */ /* 0x000fc800078e0200 */
[----:B------:R-:W-:Y:S01]  /*0090*/  VIADD R4, R0, 0x2 ;  /* 0x0000000200047836 */ /* 0x000fe20000000000 */
[----:B------:R-:W-:Y:S02]  /*00a0*/  IADD3 R2, R0, 0x1, RZ ;  /* 0x0000000100027810 */ /* 0x000fe40007ffe0ff */
[C---:B------:R-:W-:Y:S02]  /*00b0*/  LEA.HI R3, R25.reuse, R0, RZ, 0x9 ;  /* 0x0000000019037211 */ /* 0x040fe400078f48ff */
[C---:B------:R-:W-:Y:S02]  /*00c0*/  LEA.HI R5, R25.reuse, R2, RZ, 0x9 ;  /* 0x0000000219057211 */ /* 0x040fe400078f48ff */
[----:B------:R-:W-:Y:S02]  /*00d0*/  LEA.HI R6, R25, R4, RZ, 0x9 ;  /* 0x0000000419067211 */ /* 0x000fe400078f48ff */
[----:B------:R-:W-:Y:S02]  /*00e0*/  LOP3.LUT R3, R3, 0xfffffe00, RZ, 0xc0, !PT ;  /* 0xfffffe0003037812 */ /* 0x000fe400078ec0ff */
[----:B------:R-:W-:-:S02]  /*00f0*/  LOP3.LUT R5, R5, 0xfe00, RZ, 0xc0, !PT ;  /* 0x0000fe0005057812 */ /* 0x000fc400078ec0ff */
[----:B------:R-:W-:Y:S01]  /*0100*/  LOP3.LUT R7, R6, 0xfe00, RZ, 0xc0, !PT ;  /* 0x0000fe0006077812 */ /* 0x000fe200078ec0ff */
[----:B------:R-:W-:Y:S01]  /*0110*/  IMAD.IADD R12, R0, 0x1, -R3 ;  /* 0x00000001000c7824 */ /* 0x000fe200078e0a03 */
[----:B------:R-:W-:Y:S02]  /*0120*/  IADD3 R5, R2, -R5, RZ ;  /* 0x8000000502057210 */ /* 0x000fe40007ffe0ff */
[----:B------:R-:W-:Y:S01]  /*0130*/  LEA.HI R18, R25, R0, RZ, 0x11 ;  /* 0x0000000019127211 */ /* 0x000fe200078f88ff */
[----:B------:R-:W-:Y:S01]  /*0140*/  IMAD.IADD R7, R4, 0x1, -R7 ;  /* 0x0000000104077824 */ /* 0x000fe200078e0a07 */
[----:B------:R-:W-:Y:S02]  /*0150*/  PRMT R2, R12, 0x9910, RZ ;  /* 0x000099100c027816 */ /* 0x000fe400000000ff */
[----:B------:R-:W-:Y:S02]  /*0160*/  PRMT R3, R5, 0x9910, RZ ;  /* 0x0000991005037816 */ /* 0x000fe400000000ff */
[----:B------:R-:W-:-:S02]  /*0170*/  PRMT R4, R7, 0x9910, RZ ;  /* 0x0000991007047816 */ /* 0x000fc400000000ff */
[----:B------:R-:W-:Y:S02]  /*0180*/  SHF.R.S32.HI R2, RZ, 0xf, R2 ;  /* 0x0000000fff027819 */ /* 0x000fe40000011402 */
[----:B------:R-:W-:Y:S02]  /*0190*/  SHF.R.S32.HI R3, RZ, 0xf, R3 ;  /* 0x0000000fff037819 */ /* 0x000fe40000011403 */
[----:B------:R-:W-:Y:S02]  /*01a0*/  SHF.R.S32.HI R4, RZ, 0xf, R4 ;  /* 0x0000000fff047819 */ /* 0x000fe40000011404 */
[----:B------:R-:W-:Y:S02]  /*01b0*/  LOP3.LUT R9, R2, 0xffff, RZ, 0xc0, !PT ;  /* 0x0000ffff02097812 */ /* 0x000fe400078ec0ff */
[----:B------:R-:W-:Y:S02]  /*01c0*/  LOP3.LUT R2, R3, 0xffff, RZ, 0xc0, !PT ;  /* 0x0000ffff03027812 */ /* 0x000fe400078ec0ff */
[----:B------:R-:W-:-:S02]  /*01d0*/  LOP3.LUT R8, R4, 0xffff, RZ, 0xc0, !PT ;  /* 0x0000ffff04087812 */ /* 0x000fc400078ec0ff */
[----:B------:R-:W-:Y:S02]  /*01e0*/  LEA.HI R5, R2, R5, RZ, 0x14 ;  /* 0x0000000502057211 */ /* 0x000fe400078fa0ff */
[----:B------:R-:W-:Y:S01]  /*01f0*/  LEA.HI R8, R8, R7, RZ, 0x14 ;  /* 0x0000000708087211 */ /* 0x000fe200078fa0ff */
[----:B------:R-:W1:Y:S01]  /*0200*/  LDC.64 R2, c[0x0][0x218] ;  /* 0x00008600ff027b82 */ /* 0x000e620000000a00 */
[----:B------:R-:W-:Y:S02]  /*0210*/  LEA.HI R4, R9, R12, RZ, 0x14 ;  /* 0x0000000c09047211 */ /* 0x000fe400078fa0ff */
[----:B------:R-:W-:Y:S02]  /*0220*/  PRMT R5, R5, 0x9910, RZ ;  /* 0x0000991005057816 */ /* 0x000fe400000000ff */
[----:B------:R-:W-:Y:S02]  /*0230*/  PRMT R4, R4, 0x9910, RZ ;  /* 0x0000991004047816 */ /* 0x000fe400000000ff */
[----:B------:R-:W-:Y:S01]  /*0240*/  SHF.R.S32.HI R5, RZ, 0x4, R5 ;  /* 0x00000004ff057819 */ /* 0x000fe20000011405 */
[----:B------:R-:W2:Y:S01]  /*0250*/  LDC.64 R6, c[0x0][0x210] ;  /* 0x00008400ff067b82 */ /* 0x000ea20000000a00 */
[----:B------:R-:W-:-:S02]  /*0260*/  SHF.R.S32.HI R4, RZ, 0x4, R4 ;  /* 0x00000004ff047819 */ /* 0x000fc40000011404 */
[----:B------:R-:W-:Y:S02]  /*0270*/  SHF.R.S32.HI R14, RZ, 0x11, R18 ;  /* 0x00000011ff0e7819 */ /* 0x000fe40000011412 */
[----:B------:R-:W-:Y:S02]  /*0280*/  PRMT R29, R4, 0x9910, RZ ;  /* 0x00009910041d7816 */ /* 0x000fe400000000ff */
[----:B------:R-:W-:Y:S02]  /*0290*/  PRMT R24, R5, 0x9910, RZ ;  /* 0x0000991005187816 */ /* 0x000fe400000000ff */
[----:B------:R-:W-:Y:S01]  /*02a0*/  PRMT R8, R8, 0x9910, RZ ;  /* 0x0000991008087816 */ /* 0x000fe200000000ff */
[C---:B------:R-:W-:Y:S01]  /*02b0*/  IMAD R19, R14.reuse, 0x20, R29 ;  /* 0x000000200e137824 */ /* 0x040fe200078e021d */
[----:B------:R-:W-:Y:S02]  /*02c0*/  LEA R27, R14, R24, 0x5 ;  /* 0x000000180e1b7211 */ /* 0x000fe400078e28ff */
[----:B------:R-:W-:Y:S01]  /*02d0*/  SHF.R.S32.HI R8, RZ, 0x4, R8 ;  /* 0x00000004ff087819 */ /* 0x000fe20000011408 */
[----:B-1----:R-:W-:-:S03]  /*02e0*/  IMAD.WIDE R20, R19, 0x4, R2 ;  /* 0x0000000413147825 */ /* 0x002fc600078e0202 */
[----:B------:R-:W-:Y:S01]  /*02f0*/  PRMT R13, R8, 0x9910, RZ ;  /* 0x00009910080d7816 */ /* 0x000fe200000000ff */
[----:B------:R-:W-:Y:S02]  /*0300*/  IMAD.WIDE R22, R27, 0x4, R2 ;  /* 0x000000041b167825 */ /* 0x000fe400078e0202 */
[----:B------:R-:W3:Y:S02]  /*0310*/  LDG.E.EL R21, desc[UR4][R20.64] ;  /* 0x0000000414157981 */ /* 0x000ee4000c2e1900 */
[----:B--2---:R-:W-:Y:S02]  /*0320*/  IMAD.WIDE R6, R0, 0x4, R6 ;  /* 0x0000000400067825 */ /* 0x004fe400078e0206 */
[----:B------:R-:W2:Y:S01]  /*0330*/  LDG.E.EL R16, desc[UR4][R22.64] ;  /* 0x0000000416107981 */ /* 0x000ea2000c2e1900 */
[----:B------:R-:W-:Y:S01]  /*0340*/  IADD3 R26, R0, 0x3, RZ ;  /* 0x00000003001a7810 */ /* 0x000fe20007ffe0ff */
[----:B------:R-:W-:Y:S02]  /*0350*/  IMAD R15, R14, 0x20, R13 ;  /* 0x000000200e0f7824 */ /* 0x000fe400078e020d */
[----:B------:R-:W3:Y:S01]  /*0360*/  LDG.E.128 R8, desc[UR4][R6.64] ;  /* 0x0000000406087981 */ /* 0x000ee2000c1e1d00 */
[----:B------:R-:W-:Y:S01]  /*0370*/  LEA.HI R25, R25, R26, RZ, 0x9 ;  /* 0x0000001a19197211 */ /* 0x000fe200078f48ff */
[----:B------:R-:W-:-:S03]  /*0380*/  IMAD.WIDE R4, R15, 0x4, R2 ;  /* 0x000000040f047825 */ /* 0x000fc600078e0202 */
[----:B------:R-:W-:Y:S02]  /*0390*/  LOP3.LUT R25, R25, 0xfe00, RZ, 0xc0, !PT ;  /* 0x0000fe0019197812 */ /* 0x000fe400078ec0ff */
[----:B------:R1:W4:Y:S03]  /*03a0*/  LDG.E.EL R17, desc[UR4][R4.64] ;  /* 0x0000000404117981 */ /* 0x000326000c2e1900 */
[----:B------:R-:W-:-:S05]  /*03b0*/  IMAD.IADD R25, R26, 0x1, -R25 ;  /* 0x000000011a197824 */ /* 0x000fca00078e0a19 */
[----:B------:R-:W-:-:S04]  /*03c0*/  PRMT R26, R25, 0x9910, RZ ;  /* 0x00009910191a7816 */ /* 0x000fc800000000ff */
[----:B------:R-:W-:-:S04]  /*03d0*/  SHF.R.S32.HI R26, RZ, 0xf, R26 ;  /* 0x0000000fff1a7819 */ /* 0x000fc8000001141a */
[----:B------:R-:W-:Y:S02]  /*03e0*/  LOP3.LUT R26, R26, 0xffff, RZ, 0xc0, !PT ;  /* 0x0000ffff1a1a7812 */ /* 0x000fe400078ec0ff */
[----:B-1----:R-:W-:Y:S02]  /*03f0*/  IADD3 R4, R18, 0x200, RZ ;  /* 0x0000020012047810 */ /* 0x002fe40007ffe0ff */
[----:B------:R-:W-:Y:S02]  /*0400*/  LEA.HI R25, R26, R25, RZ, 0x14 ;  /* 0x000000191a197211 */ /* 0x000fe400078fa0ff */
[----:B------:R-:W-:Y:S02]  /*0410*/  SHF.R.S32.HI R4, RZ, 0x11, R4 ;  /* 0x00000011ff047819 */ /* 0x000fe40000011404 */
[----:B------:R-:W-:-:S03]  /*0420*/  PRMT R5, R25, 0x9910, RZ ;  /* 0x0000991019057816 */ /* 0x000fc600000000ff */
[C---:B------:R-:W-:Y:S01]  /*0430*/  IMAD R24, R4.reuse, 0x20, R24 ;  /* 0x0000002004187824 */ /* 0x040fe200078e0218 */
[----:B------:R-:W-:Y:S01]  /*0440*/  SHF.R.S32.HI R5, RZ, 0x4, R5 ;  /* 0x00000004ff057819 */ /* 0x000fe20000011405 */
[C---:B------:R-:W-:Y:S01]  /*0450*/  IMAD R23, R4.reuse, 0x20, R29 ;  /* 0x0000002004177824 */ /* 0x040fe200078e021d */
[----:B------:R-:W-:Y:S01]  /*0460*/  LEA R22, R4, R13, 0x5 ;  /* 0x0000000d04167211 */ /* 0x000fe200078e28ff */
[----:B------:R-:W-:Y:S01]  /*0470*/  IMAD.WIDE R28, R24, 0x4, R2 ;  /* 0x00000004181c7825 */ /* 0x000fe200078e0202 */
[----:B------:R-:W-:-:S04]  /*0480*/  PRMT R25, R5, 0x9910, RZ ;  /* 0x0000991005197816 */ /* 0x000fc800000000ff */
[----:B------:R-:W-:Y:S02]  /*0490*/  LEA R5, R14, R25, 0x5 ;  /* 0x000000190e057211 */ /* 0x000fe400078e28ff */
[----:B------:R1:W5:Y:S02]  /*04a0*/  LDG.E.EL R14, desc[UR4][R28.64] ;  /* 0x000000041c0e7981 */ /* 0x000364000c2e1900 */
[----:B-1----:R-:W-:-:S05]  /*04b0*/  IMAD.WIDE R28, R22, 0x4, R2 ;  /* 0x00000004161c7825 */ /* 0x002fca00078e0202 */
[----:B------:R1:W4:Y:S02]  /*04c0*/  LDG.E.EL R13, desc[UR4][R28.64] ;  /* 0x000000041c0d7981 */ /* 0x000324000c2e1900 */
[----:B-1----:R-:W1:Y:S01]  /*04d0*/  LDC.64 R28, c[0x0][0x220] ;  /* 0x00008800ff1c7b82 */ /* 0x002e620000000a00 */
[----:B------:R-:W-:Y:S02]  /*04e0*/  IMAD R25, R4, 0x20, R25 ;  /* 0x0000002004197824 */ /* 0x000fe400078e0219 */
[----:B------:R-:W-:-:S04]  /*04f0*/  IMAD.WIDE R32, R23, 0x4, R2 ;  /* 0x0000000417207825 */ /* 0x000fc800078e0202 */
[--C-:B------:R-:W-:Y:S01]  /*0500*/  IMAD.WIDE R30, R5, 0x4, R2.reuse ;  /* 0x00000004051e7825 */ /* 0x100fe200078e0202 */
[----:B------:R-:W5:Y:S03]  /*0510*/  LDG.E.EL R20, desc[UR4][R32.64] ;  /* 0x0000000420147981 */ /* 0x000f66000c2e1900 */
[----:B------:R-:W-:Y:S01]  /*0520*/  IMAD.WIDE R2, R25, 0x4, R2 ;  /* 0x0000000419027825 */ /* 0x000fe200078e0202 */
[----:B------:R-:W5:Y:S05]  /*0530*/  LDG.E.EL R18, desc[UR4][R30.64] ;  /* 0x000000041e127981 */ /* 0x000f6a000c2e1900 */
[----:B------:R3:W5:Y:S01]  /*0540*/  LDG.E.EL R2, desc[UR4][R2.64] ;  /* 0x0000000402027981 */ /* 0x000762000c2e1900 */
[----:B-1----:R-:W-:-:S04]  /*0550*/  IMAD.WIDE R26, R27, 0x4, R28 ;  /* 0x000000041b1a7825 */ /* 0x002fc800078e021c */
[----:B------:R-:W-:-:S04]  /*0560*/  IMAD.WIDE R4, R5, 0x4, R28 ;  /* 0x0000000405047825 */ /* 0x000fc800078e021c */
[----:B---3--:R-:W-:Y:S01]  /*0570*/  FADD R3, R8, -R21 ;  /* 0x8000001508037221 */ /* 0x008fe20000000000 */
[----:B--2---:R-:W-:Y:S01]  /*0580*/  FADD R16, R9, -R16 ;  /* 0x8000001009107221 */ /* 0x004fe20000000000 */
[--C-:B------:R-:W-:Y:S01]  /*0590*/  IMAD.WIDE R8, R19, 0x4, R28.reuse ;  /* 0x0000000413087825 */ /* 0x100fe200078e021c */
[----:B------:R-:W2:Y:S04]  /*05a0*/  LDG.E.EL R21, desc[UR4][R26.64] ;  /* 0x000000041a157981 */ /* 0x000ea8000c2e1900 */
[----:B------:R1:W3:Y:S02]  /*05b0*/  LDG.E.EL R19, desc[UR4][R8.64] ;  /* 0x0000000408137981 */ /* 0x0002e4000c2e1900 */
[----:B-1----:R-:W-:-:S05]  /*05c0*/  IMAD.WIDE R8, R15, 0x4, R28 ;  /* 0x000000040f087825 */ /* 0x002fca00078e021c */
[----:B------:R1:W3:Y:S01]  /*05d0*/  LDG.E.EL R15, desc[UR4][R8.64] ;  /* 0x00000004080f7981 */ /* 0x0002e2000c2e1900 */
[----:B------:R-:W-:-:S03]  /*05e0*/  IMAD.WIDE R26, R23, 0x4, R28 ;  /* 0x00000004171a7825 */ /* 0x000fc600078e021c */
[----:B------:R-:W3:Y:S04]  /*05f0*/  LDG.E.EL R23, desc[UR4][R4.64] ;  /* 0x0000000404177981 */ /* 0x000ee8000c2e1900 */
[----:B------:R-:W3:Y:S01]  /*0600*/  LDG.E.EL R27, desc[UR4][R26.64] ;  /* 0x000000041a1b7981 */ /* 0x000ee2000c2e1900 */
[----:B-1----:R-:W-:-:S03]  /*0610*/  IMAD.WIDE R8, R24, 0x4, R28 ;  /* 0x0000000418087825 */ /* 0x002fc600078e021c */
[----:B------:R-:W3:Y:S04]  /*0620*/  LDG.E.128 R4, desc[UR4][R6.64+0x800] ;  /* 0x0008000406047981 */ /* 0x000ee8000c1e1d00 */
[----:B------:R1:W3:Y:S02]  /*0630*/  LDG.E.EL R24, desc[UR4][R8.64] ;  /* 0x0000000408187981 */ /* 0x0002e4000c2e1900 */
[----:B-1----:R-:W-:-:S04]  /*0640*/  IMAD.WIDE R8, R22, 0x4, R28 ;  /* 0x0000000416087825 */ /* 0x002fc800078e021c */
[----:B------:R-:W-:Y:S02]  /*0650*/  IMAD.WIDE R28, R25, 0x4, R28 ;  /* 0x00000004191c7825 */ /* 0x000fe400078e021c */
[----:B------:R1:W3:Y:S04]  /*0660*/  LDG.E.EL R25, desc[UR4][R8.64] ;  /* 0x0000000408197981 */ /* 0x0002e8000c2e1900 */
[----:B0-----:R0:W3:Y:S01]  /*0670*/  LDG.E.EL R26, desc[UR4][R28.64] ;  /* 0x000000041c1a7981 */ /* 0x0010e2000c2e1900 */
[----:B-1----:R-:W1:Y:S08]  /*0680*/  LDC.64 R8, c[0x0][0x228] ;  /* 0x00008a00ff087b82 */ /* 0x002e700000000a00 */
[----:B0-----:R-:W0:Y:S01]  /*0690*/  LDC.64 R28, c[0x0][0x230] ;  /* 0x00008c00ff1c7b82 */ /* 0x001e220000000a00 */
[----:B----4-:R-:W-:Y:S01]  /*06a0*/  FADD R17, R10, -R17 ;  /* 0x800000110a117221 */ /* 0x010fe20000000000 */
[----:B------:R-:W-:Y:S01]  /*06b0*/  HFMA2.MMA R10, -RZ, RZ, 0.6875, 0 ;  /* 0x39800000ff0a7435 */ /* 0x000fe200000001ff */
[----:B-----5:R-:W-:Y:S01]  /*06c0*/  FADD R18, R11, -R18 ;  /* 0x800000120b127221 */ /* 0x020fe20000000000 */
[----:B-1----:R-:W-:-:S08]  /*06d0*/  IMAD.WIDE R8, R12, 0x4, R8 ;  /* 0x000000040c087825 */ /* 0x002fd000078e0208 */
[-C--:B--2---:R-:W-:Y:S01]  /*06e0*/  FFMA R21, R21, R10.reuse, 9.9999997473787516356e-06 ;  /* 0x3727c5ac15157423 */ /* 0x084fe2000000000a */
[-C--:B---3--:R-:W-:Y:S01]  /*06f0*/  FFMA R19, R19, R10.reuse, 9.9999997473787516356e-06 ;  /* 0x3727c5ac13137423 */ /* 0x088fe2000000000a */
[-C--:B------:R-:W-:Y:S01]  /*0700*/  FFMA R22, R15, R10.reuse, 9.9999997473787516356e-06 ;  /* 0x3727c5ac0f167423 */ /* 0x080fe2000000000a */
[----:B------:R-:W-:Y:S01]  /*0710*/  FFMA R23, R23, R10, 9.9999997473787516356e-06 ;  /* 0x3727c5ac17177423 */ /* 0x000fe2000000000a */
[----:B------:R-:W-:Y:S01]  /*0720*/  FADD R6, R6, -R13 ;  /* 0x8000000d06067221 */ /* 0x000fe20000000000 */
[----:B0-----:R-:W-:-:S04]  /*0730*/  IMAD.WIDE R12, R12, 0x4, R28 ;  /* 0x000000040c0c7825 */ /* 0x001fc800078e021c */
[----:B------:R-:W-:Y:S01]  /*0740*/  FADD R4, R4, -R20 ;  /* 0x8000001404047221 */ /* 0x000fe20000000000 */
[----:B------:R-:W-:Y:S01]  /*0750*/  FADD R5, R5, -R14 ;  /* 0x8000000e05057221 */ /* 0x000fe20000000000 */
[-C--:B------:R-:W-:Y:S01]  /*0760*/  FFMA R20, R27, R10.reuse, 9.9999997473787516356e-06 ;  /* 0x3727c5ac1b147423 */ /* 0x080fe2000000000a */
[-C--:B------:R-:W-:Y:S01]  /*0770*/  FFMA R24, R24, R10.reuse, 9.9999997473787516356e-06 ;  /* 0x3727c5ac18187423 */ /* 0x080fe2000000000a */
[----:B------:R-:W2:Y:S01]  /*0780*/  LDG.E.EL.128 R12, desc[UR4][R12.64] ;  /* 0x000000040c0c7981 */ /* 0x000ea2000c2e1d00 */
[-C--:B------:R-:W-:Y:S01]  /*0790*/  FFMA R25, R25, R10.reuse, 9.9999997473787516356e-06 ;  /* 0x3727c5ac19197423 */ /* 0x080fe2000000000a */
[----:B------:R-:W-:Y:S02]  /*07a0*/  FFMA R26, R26, R10, 9.9999997473787516356e-06 ;  /* 0x3727c5ac1a1a7423 */ /* 0x000fe4000000000a */
[----:B------:R-:W2:Y:S01]  /*07b0*/  LDG.E.EL.128 R8, desc[UR4][R8.64] ;  /* 0x0000000408087981 */ /* 0x000ea2000c2e1d00 */
[----:B------:R-:W0:Y:S01]  /*07c0*/  MUFU.RSQ R28, R19 ;  /* 0x00000013001c7308 */ /* 0x000e220000001400 */
[----:B------:R-:W-:-:S07]  /*07d0*/  FADD R7, R7, -R2 ;  /* 0x8000000207077221 */ /* 0x000fce0000000000 */
[----:B------:R-:W-:Y:S08]  /*07e0*/  MUFU.RSQ R27, R20 ;  /* 0x00000014001b7308 */ /* 0x000ff00000001400 */
[----:B------:R-:W1:Y:S01]  /*07f0*/  MUFU.RSQ R21, R21 ;  /* 0x0000001500157308 */ /* 0x000e620000001400 */
[----:B0-----:R-:W-:Y:S02]  /*0800*/  FMUL R29, R28, R3 ;  /* 0x000000031c1d7220 */ /* 0x001fe40000400000 */
[----:B------:R-:W0:Y:S05]  /*0810*/  LDC.64 R2, c[0x0][0x238] ;  /* 0x00008e00ff027b82 */ /* 0x000e2a0000000a00 */
[----:B------:R-:W3:Y:S08]  /*0820*/  MUFU.RSQ R22, R22 ;  /* 0x0000001600167308 */ /* 0x000ef00000001400 */
[----:B------:R-:W4:Y:S08]  /*0830*/  MUFU.RSQ R23, R23 ;  /* 0x0000001700177308 */ /* 0x000f300000001400 */
[----:B------:R-:W5:Y:S08]  /*0840*/  MUFU.RSQ R24, R24 ;  /* 0x0000001800187308 */ /* 0x000f700000001400 */
[----:B------:R-:W5:Y:S08]  /*0850*/  MUFU.RSQ R25, R25 ;  /* 0x0000001900197308 */ /* 0x000f700000001400 */
[----:B------:R-:W0:Y:S01]  /*0860*/  MUFU.RSQ R26, R26 ;  /* 0x0000001a001a7308 */ /* 0x000e220000001400 */
[----:B-1----:R-:W-:Y:S01]  /*0870*/  FMUL R16, R21, R16 ;  /* 0x0000001015107220 */ /* 0x002fe20000400000 */
[----:B---3--:R-:W-:Y:S01]  /*0880*/  FMUL R17, R22, R17 ;  /* 0x0000001116117220 */ /* 0x008fe20000400000 */
[----:B----4-:R-:W-:Y:S01]  /*0890*/  FMUL R18, R23, R18 ;  /* 0x0000001217127220 */ /* 0x010fe20000400000 */
[----:B------:R-:W-:Y:S01]  /*08a0*/  FMUL R27, R27, R4 ;  /* 0x000000041b1b7220 */ /* 0x000fe20000400000 */
[----:B-----5:R-:W-:Y:S01]  /*08b0*/  FMUL R20, R24, R5 ;  /* 0x0000000518147220 */ /* 0x020fe20000400000 */
[----:B------:R-:W-:Y:S01]  /*08c0*/  FMUL R5, R25, R6 ;  /* 0x0000000619057220 */ /* 0x000fe20000400000 */
[----:B0-----:R-:W-:Y:S01]  /*08d0*/  FMUL R4, R26, R7 ;  /* 0x000000071a047220 */ /* 0x001fe20000400000 */
[----:B------:R-:W-:-:S04]  /*08e0*/  IMAD.WIDE R2, R0, 0x4, R2 ;  /* 0x0000000400027825 */ /* 0x000fc800078e0202 */
[----:B--2---:R-:W-:Y:S01]  /*08f0*/  FFMA R29, R8, R29, R12 ;  /* 0x0000001d081d7223 */ /* 0x004fe2000000000c */
[----:B------:R-:W-:Y:S01]  /*0900*/  FFMA R16, R9, R16, R13 ;  /* 0x0000001009107223 */ /* 0x000fe2000000000d */
[----:B------:R-:W-:Y:S01]  /*0910*/  FFMA R17, R10, R17, R14 ;  /* 0x000000110a117223 */ /* 0x000fe2000000000e */
[----:B------:R-:W-:Y:S01]  /*0920*/  FFMA R18, R11, R18, R15 ;  /* 0x000000120b127223 */ /* 0x000fe2000000000f */
[----:B------:R-:W-:Y:S01]  /*0930*/  FFMA R8, R8, R27, R12 ;  /* 0x0000001b08087223 */ /* 0x000fe2000000000c */
[----:B------:R-:W-:Y:S01]  /*0940*/  FFMA R9, R9, R20, R13 ;  /* 0x0000001409097223 */ /* 0x000fe2000000000d */
[----:B------:R-:W-:Y:S01]  /*0950*/  FFMA R10, R10, R5, R14 ;  /* 0x000000050a0a7223 */ /* 0x000fe2000000000e */
[----:B------:R-:W-:Y:S01]  /*0960*/  FFMA R11, R11, R4, R15 ;  /* 0x000000040b0b7223 */ /* 0x000fe2000000000f */
[----:B------:R-:W-:Y:S02]  /*0970*/  FSETP.GEU.AND P6, PT, R29, RZ, PT ;  /* 0x000000ff1d00720b */ /* 0x000fe40003fce000 */
[----:B------:R-:W-:-:S02]  /*0980*/  FSETP.GEU.AND P0, PT, R8, RZ, PT ;  /* 0x000000ff0800720b */ /* 0x000fc40003f0e000 */
[----:B------:R-:W-:Y:S02]  /*0990*/  SEL R4, R29, RZ, P6 ;  /* 0x000000ff1d047207 */ /* 0x000fe40003000000 */
[----:B------:R-:W-:Y:S02]  /*09a0*/  FSETP.GEU.AND P1, PT, R18, RZ, PT ;  /* 0x000000ff1200720b */ /* 0x000fe40003f2e000 */
[----:B------:R-:W-:Y:S02]  /*09b0*/  FSETP.GEU.AND P2, PT, R17, RZ, PT ;  /* 0x000000ff1100720b */ /* 0x000fe40003f4e000 */
[----:B------:R-:W-:Y:S02]  /*09c0*/  FSETP.GEU.AND P3, PT, R16, RZ, PT ;  /* 0x000000ff1000720b */ /* 0x000fe40003f6e000 */
[----:B------:R-:W-:Y:S02]  /*09d0*/  FSETP.GEU.AND P4, PT, R10, RZ, PT ;  /* 0x000000ff0a00720b */ /* 0x000fe40003f8e000 */
[----:B------:R-:W-:-:S02]  /*09e0*/  FSETP.GEU.AND P5, PT, R9, RZ, PT ;  /* 0x000000ff0900720b */ /* 0x000fc40003fae000 */
[----:B------:R-:W-:Y:S02]  /*09f0*/  FSETP.GEU.AND P6, PT, R11, RZ, PT ;  /* 0x000000ff0b00720b */ /* 0x000fe40003fce000 */
[----:B------:R-:W-:Y:S02]  /*0a00*/  SEL R8, R8, RZ, P0 ;  /* 0x000000ff08087207 */ /* 0x000fe40000000000 */
[----:B------:R-:W-:Y:S02]  /*0a10*/  SEL R7, R18, RZ, P1 ;  /* 0x000000ff12077207 */ /* 0x000fe40000800000 */
[----:B------:R-:W-:Y:S02]  /*0a20*/  SEL R6, R17, RZ, P2 ;  /* 0x000000ff11067207 */ /* 0x000fe40001000000 */
[----:B------:R-:W-:Y:S02]  /*0a30*/  SEL R5, R16, RZ, P3 ;  /* 0x000000ff10057207 */ /* 0x000fe40001800000 */
[----:B------:R-:W-:-:S02]  /*0a40*/  SEL R10, R10, RZ, P4 ;  /* 0x000000ff0a0a7207 */ /* 0x000fc40002000000 */
[----:B------:R-:W-:Y:S02]  /*0a50*/  SEL R9, R9, RZ, P5 ;  /* 0x000000ff09097207 */ /* 0x000fe40002800000 */
[----:B------:R-:W-:Y:S01]  /*0a60*/  SEL R11, R11, RZ, P6 ;  /* 0x000000ff0b0b7207 */ /* 0x000fe20003000000 */
[----:B------:R-:W-:Y:S04]  /*0a70*/  STG.E.128 desc[UR4][R2.64], R4 ;  /* 0x0000000402007986 */ /* 0x000fe8000c101d04 */
[----:B------:R-:W-:Y:S01]  /*0a80*/  STG.E.128 desc[UR4][R2.64+0x800], R8 ;  /* 0x0008000802007986 */ /* 0x000fe2000c101d04 */
[----:B------:R-:W-:Y:S05]  /*0a90*/  EXIT ;  /* 0x000000000000794d */ /* 0x000fea0003800000 */
.L_x_0:
[----:B------:R-:W-:-:S00]  /*0aa0*/  BRA `(.L_x_0) ;  /* 0xfffffffc00fc7947 */ /* 0x000fc0000383ffff */
[----:B------:R-:W-:-:S00]  /*0ab0*/  NOP ;  /* 0x0000000000007918 */ /* 0x000fc00000000000 */
        /* <DEDUP_REMOVED lines=12> */
.L_x_1:


//--------------------- .nv.global.init           --------------------------
	.section	.nv.global.init,"aw",@progbits
.nv.global.init:
	.type		_$_str,@object
	.size		_$_str,(.L_0 - _$_str)
_$_str:
        /*0000*/ 	.byte	0x5f, 0x5f, 0x43, 0x55, 0x44, 0x41, 0x5f, 0x46, 0x54, 0x5a, 0x00
.L_0:


//--------------------- .nv.constant0.triton_poi_fused_native_group_norm_relu_21 --------------------------
	.section	.nv.constant0.triton_poi_fused_native_group_norm_relu_21,"a",@progbits
	.sectionflags	@""
	.align	4
.nv.constant0.triton_poi_fused_native_group_norm_relu_21:
	.zero		580
